	.headerflags	@"EF_CUDA_TEXMODE_UNIFIED EF_CUDA_64BIT_ADDRESS EF_CUDA_ACCELERATORS EF_CUDA_SM90 EF_CUDA_VIRTUAL_SM(EF_CUDA_SM90)"
	.elftype	@"ET_EXEC"


//--------------------- .nv.info                  --------------------------
	.section	.nv.info,"",@"SHT_CUDA_INFO"
	.align	4


	//----- nvinfo : EIATTR_REGCOUNT
	.align		4
        /*0000*/ 	.byte	0x04, 0x2f
        /*0002*/ 	.short	(.L_1 - .L_0)
	.align		4
.L_0:
        /*0004*/ 	.word	index@(triton_poi_fused_convolution_0)
        /*0008*/ 	.word	0x0000000c


	//----- nvinfo : EIATTR_MIN_STACK_SIZE
	.align		4
.L_1:
        /*000c*/ 	.byte	0x04, 0x12
        /*000e*/ 	.short	(.L_3 - .L_2)
	.align		4
.L_2:
        /*0010*/ 	.word	index@(triton_poi_fused_convolution_0)
        /*0014*/ 	.word	0x00000000


	//----- nvinfo : EIATTR_FRAME_SIZE
	.align		4
.L_3:
        /*0018*/ 	.byte	0x04, 0x11
        /*001a*/ 	.short	(.L_5 - .L_4)
	.align		4
.L_4:
        /*001c*/ 	.word	index@(triton_poi_fused_convolution_0)
        /*0020*/ 	.word	0x00000000


	//----- nvinfo : EIATTR_MIN_STACK_SIZE
	.align		4
.L_5:
        /*0024*/ 	.byte	0x04, 0x12
        /*0026*/ 	.short	(.L_7 - .L_6)
	.align		4
.L_6:
        /*0028*/ 	.word	index@(triton_poi_fused_convolution_0)
        /*002c*/ 	.word	0x00000000
.L_7:


//--------------------- .nv.info.triton_poi_fused_convolution_0 --------------------------
	.section	.nv.info.triton_poi_fused_convolution_0,"",@"SHT_CUDA_INFO"
	.sectionflags	@""
	.align	4


	//----- nvinfo : EIATTR_CUDA_API_VERSION
	.align		4
        /*0000*/ 	.byte	0x04, 0x37
        /*0002*/ 	.short	(.L_9 - .L_8)
.L_8:
        /*0004*/ 	.word	0x0000007c


	//----- nvinfo : EIATTR_KPARAM_INFO
	.align		4
.L_9:
        /*0008*/ 	.byte	0x04, 0x17
        /*000a*/ 	.short	(.L_11 - .L_10)
.L_10:
        /*000c*/ 	.word	0x00000000
        /*0010*/ 	.short	0x0002
        /*0012*/ 	.short	0x0010
        /*0014*/ 	.byte	0x00, 0xf0, 0x11, 0x00


	//----- nvinfo : EIATTR_KPARAM_INFO
	.align		4
.L_11:
        /*0018*/ 	.byte	0x04, 0x17
        /*001a*/ 	.short	(.L_13 - .L_12)
.L_12:
        /*001c*/ 	.word	0x00000000
        /*0020*/ 	.short	0x0001
        /*0022*/ 	.short	0x0008
        /*0024*/ 	.byte	0x00, 0xf4, 0x21, 0x00


	//----- nvinfo : EIATTR_KPARAM_INFO
	.align		4
.L_13:
        /*0028*/ 	.byte	0x04, 0x17
        /*002a*/ 	.short	(.L_15 - .L_14)
.L_14:
        /*002c*/ 	.word	0x00000000
        /*0030*/ 	.short	0x0000
        /*0032*/ 	.short	0x0000
        /*0034*/ 	.byte	0x00, 0xf4, 0x21, 0x00


	//----- nvinfo : EIATTR_SPARSE_MMA_MASK
	.align		4
.L_15:
        /*0038*/ 	.byte	0x03, 0x50
        /*003a*/ 	.short	0x0000


	//----- nvinfo : EIATTR_MAXREG_COUNT
	.align		4
        /*003c*/ 	.byte	0x03, 0x1b
        /*003e*/ 	.short	0x00ff


	//----- nvinfo : EIATTR_EXIT_INSTR_OFFSETS
	.align		4
        /*0040*/ 	.byte	0x04, 0x1c
        /*0042*/ 	.short	(.L_17 - .L_16)


	//   ....[0]....
.L_16:
        /*0044*/ 	.word	0x00000130


	//   ....[1]....
        /*0048*/ 	.word	0x00000150


	//----- nvinfo : EIATTR_REQNTID
	.align		4
.L_17:
        /*004c*/ 	.byte	0x04, 0x10
        /*004e*/ 	.short	(.L_19 - .L_18)
.L_18:
        /*0050*/ 	.word	0x00000080
        /*0054*/ 	.word	0x00000001
        /*0058*/ 	.word	0x00000001


	//----- nvinfo : EIATTR_CBANK_PARAM_SIZE
	.align		4
.L_19:
        /*005c*/ 	.byte	0x03, 0x19
        /*005e*/ 	.short	0x0014


	//----- nvinfo : EIATTR_PARAM_CBANK
	.align		4
        /*0060*/ 	.byte	0x04, 0x0a
        /*0062*/ 	.short	(.L_21 - .L_20)
	.align		4
.L_20:
        /*0064*/ 	.word	index@(.nv.constant0.triton_poi_fused_convolution_0)
        /*0068*/ 	.short	0x0210
        /*006a*/ 	.short	0x0014


	//----- nvinfo : EIATTR_SW_WAR
	.align		4
.L_21:
        /*006c*/ 	.byte	0x04, 0x36
        /*006e*/ 	.short	(.L_23 - .L_22)
.L_22:
        /*0070*/ 	.word	0x00000008
.L_23:


//--------------------- .nv.callgraph             --------------------------
	.section	.nv.callgraph,"",@"SHT_CUDA_CALLGRAPH"
	.align	4
	.sectionentsize	8
	.align		4
        /*0000*/ 	.word	0x00000000
	.align		4
        /*0004*/ 	.word	0xffffffff
	.align		4
        /*0008*/ 	.word	0x00000000
	.align		4
        /*000c*/ 	.word	0xfffffffe
	.align		4
        /*0010*/ 	.word	0x00000000
	.align		4
        /*0014*/ 	.word	0xfffffffd
	.align		4
        /*0018*/ 	.word	0x00000000
	.align		4
        /*001c*/ 	.word	0xfffffffc


//--------------------- .text.triton_poi_fused_convolution_0 --------------------------
	.section	.text.triton_poi_fused_convolution_0,"ax",@progbits
	.align	128
        .global         triton_poi_fused_convolution_0
        .type           triton_poi_fused_convolution_0,@function
        .size           triton_poi_fused_convolution_0,(.L_x_1 - triton_poi_fused_convolution_0)
        .other          triton_poi_fused_convolution_0,@"STO_CUDA_ENTRY STV_DEFAULT"
triton_poi_fused_convolution_0:
.text.triton_poi_fused_convolution_0:
[----:B------:R-:W0:Y:S02]  /*0000*/  LDC R1, c[0x0][0x28] ;  /* 0x00000a00ff017b82 */ /* 0x000e240000000800 */
[----:B------:R-:W1:Y:S01]  /*0010*/  S2R R0, SR_TID.X ;  /* 0x0000000000007919 */ /* 0x000e620000002100 */
[----:B------:R-:W2:Y:S01]  /*0020*/  LDC.64 R2, c[0x0][0x210] ;  /* 0x00008400ff027b82 */ /* 0x000ea20000000a00 */
[----:B------:R-:W-:Y:S01]  /*0030*/  ULDC.64 UR4, c[0x0][0x208] ;  /* 0x0000820000047ab9 */ /* 0x000fe20000000a00 */
[----:B------:R-:W3:Y:S06]  /*0040*/  S2R R7, SR_CTAID.X ;  /* 0x0000000000077919 */ /* 0x000eec0000002500 */
[----:B------:R-:W4:Y:S01]  /*0050*/  LDC.64 R4, c[0x0][0x218] ;  /* 0x00008600ff047b82 */ /* 0x000f220000000a00 */
[----:B-1----:R-:W-:-:S04]  /*0060*/  LOP3.LUT R0, R0, 0x7f, RZ, 0xc0, !PT ;  /* 0x0000007f00007812 */ /* 0x002fc800078ec0ff */
[----:B---3--:R-:W-:-:S04]  /*0070*/  LEA R7, R7, R0, 0x7 ;  /* 0x0000000007077211 */ /* 0x008fc800078e38ff */
[C---:B------:R-:W-:Y:S01]  /*0080*/  ISETP.GE.AND P0, PT, R7.reuse, 0x55c, PT ;  /* 0x0000055c0700780c */ /* 0x040fe20003f06270 */
[----:B------:R-:W-:-:S04]  /*0090*/  IMAD.HI R0, R7, 0x2fc44aa3, RZ ;  /* 0x2fc44aa307007827 */ /* 0x000fc800078e02ff */
[----:B--2---:R-:W-:Y:S01]  /*00a0*/  IMAD.WIDE R2, R7, 0x4, R2 ;  /* 0x0000000407027825 */ /* 0x004fe200078e0202 */
[----:B------:R-:W-:Y:S02]  /*00b0*/  SHF.R.U32.HI R9, RZ, 0x1f, R0 ;  /* 0x0000001fff097819 */ /* 0x000fe40000011600 */
[----:B------:R-:W-:Y:S02]  /*00c0*/  MOV R7, RZ ;  /* 0x000000ff00077202 */ /* 0x000fe40000000f00 */
[----:B------:R-:W-:Y:S01]  /*00d0*/  LEA.HI.SX32 R9, R0, R9, 0x1a ;  /* 0x0000000900097211 */ /* 0x000fe200078fd2ff */
[----:B------:R-:W-:-:S04]  /*00e0*/  HFMA2.MMA R0, -RZ, RZ, 0, 0 ;  /* 0x00000000ff007435 */ /* 0x000fc800000001ff */
[----:B----4-:R-:W-:-:S05]  /*00f0*/  IMAD.WIDE R4, R9, 0x4, R4 ;  /* 0x0000000409047825 */ /* 0x010fca00078e0204 */
[----:B------:R-:W2:Y:S04]  /*0100*/  @!P0 LDG.E.EL R7, desc[UR4][R4.64] ;  /* 0x0000000404078981 */ /* 0x000ea8000c2e1900 */
[----:B------:R-:W2:Y:S02]  /*0110*/  @!P0 LDG.E R0, desc[UR4][R2.64] ;  /* 0x0000000402008981 */ /* 0x000ea4000c1e1900 */
[----:B--2---:R-:W-:Y:S01]  /*0120*/  FADD R7, R7, R0 ;  /* 0x0000000007077221 */ /* 0x004fe20000000000 */
[----:B------:R-:W-:Y:S06]  /*0130*/  @P0 EXIT ;  /* 0x000000000000094d */ /* 0x000fec0003800000 */
[----:B------:R-:W-:Y:S01]  /*0140*/  STG.E desc[UR4][R2.64], R7 ;  /* 0x0000000702007986 */ /* 0x000fe2000c101904 */
[----:B------:R-:W-:Y:S05]  /*0150*/  EXIT ;  /* 0x000000000000794d */ /* 0x000fea0003800000 */
.L_x_0:
[----:B------:R-:W-:-:S00]  /*0160*/  BRA `(.L_x_0) ;  /* 0xfffffffc00fc7947 */ /* 0x000fc0000383ffff */
[----:B------:R-:W-:-:S00]  /*0170*/  NOP ;  /* 0x0000000000007918 */ /* 0x000fc00000000000 */
        /* <DEDUP_REMOVED lines=8> */
.L_x_1:


//--------------------- .nv.constant0.triton_poi_fused_convolution_0 --------------------------
	.section	.nv.constant0.triton_poi_fused_convolution_0,"a",@progbits
	.sectionflags	@""
	.align	4
.nv.constant0.triton_poi_fused_convolution_0:
	.zero		548
